//
// Generated by NVIDIA NVVM Compiler
//
// Compiler Build ID: CL-36424714
// Cuda compilation tools, release 13.0, V13.0.88
// Based on NVVM 20.0.0
//

.version 9.0
.target sm_100
.address_size 64

	// .globl	_Z27calculateEuclideanDistancesPdS_S_ii

.visible .entry _Z27calculateEuclideanDistancesPdS_S_ii(
	.param .u64 .ptr .align 1 _Z27calculateEuclideanDistancesPdS_S_ii_param_0,
	.param .u64 .ptr .align 1 _Z27calculateEuclideanDistancesPdS_S_ii_param_1,
	.param .u64 .ptr .align 1 _Z27calculateEuclideanDistancesPdS_S_ii_param_2,
	.param .u32 _Z27calculateEuclideanDistancesPdS_S_ii_param_3,
	.param .u32 _Z27calculateEuclideanDistancesPdS_S_ii_param_4
)
{
	.reg .pred 	%p<11>;
	.reg .b32 	%r<38>;
	.reg .b64 	%rd<31>;
	.reg .b64 	%fd<141>;

	ld.param.u64 	%rd11, [_Z27calculateEuclideanDistancesPdS_S_ii_param_0];
	ld.param.u64 	%rd12, [_Z27calculateEuclideanDistancesPdS_S_ii_param_1];
	ld.param.u64 	%rd10, [_Z27calculateEuclideanDistancesPdS_S_ii_param_2];
	ld.param.u32 	%r23, [_Z27calculateEuclideanDistancesPdS_S_ii_param_3];
	ld.param.u32 	%r24, [_Z27calculateEuclideanDistancesPdS_S_ii_param_4];
	cvta.to.global.u64 	%rd1, %rd12;
	cvta.to.global.u64 	%rd2, %rd11;
	mov.u32 	%r25, %ctaid.x;
	mov.u32 	%r26, %ntid.x;
	mov.u32 	%r27, %tid.x;
	mad.lo.s32 	%r1, %r25, %r26, %r27;
	setp.ge.s32 	%p1, %r1, %r24;
	@%p1 bra 	$L__BB0_15;
	setp.lt.s32 	%p2, %r23, 1;
	mov.f64 	%fd140, 0d0000000000000000;
	@%p2 bra 	$L__BB0_14;
	mul.lo.s32 	%r2, %r23, %r1;
	and.b32  	%r3, %r23, 15;
	setp.lt.u32 	%p3, %r23, 16;
	mov.f64 	%fd140, 0d0000000000000000;
	mov.b32 	%r34, 0;
	@%p3 bra 	$L__BB0_5;
	and.b32  	%r34, %r23, 2147483632;
	neg.s32 	%r32, %r34;
	add.s64 	%rd29, %rd2, 64;
	add.s64 	%rd4, %rd1, 64;
	mov.f64 	%fd140, 0d0000000000000000;
	mov.u32 	%r31, %r2;
$L__BB0_4:
	.pragma "nounroll";
	mul.wide.s32 	%rd13, %r31, 8;
	add.s64 	%rd14, %rd4, %rd13;
	ld.global.f64 	%fd18, [%rd29+-64];
	ld.global.f64 	%fd19, [%rd14+-64];
	sub.f64 	%fd20, %fd18, %fd19;
	fma.rn.f64 	%fd21, %fd20, %fd20, %fd140;
	ld.global.f64 	%fd22, [%rd29+-56];
	ld.global.f64 	%fd23, [%rd14+-56];
	sub.f64 	%fd24, %fd22, %fd23;
	fma.rn.f64 	%fd25, %fd24, %fd24, %fd21;
	ld.global.f64 	%fd26, [%rd29+-48];
	ld.global.f64 	%fd27, [%rd14+-48];
	sub.f64 	%fd28, %fd26, %fd27;
	fma.rn.f64 	%fd29, %fd28, %fd28, %fd25;
	ld.global.f64 	%fd30, [%rd29+-40];
	ld.global.f64 	%fd31, [%rd14+-40];
	sub.f64 	%fd32, %fd30, %fd31;
	fma.rn.f64 	%fd33, %fd32, %fd32, %fd29;
	ld.global.f64 	%fd34, [%rd29+-32];
	ld.global.f64 	%fd35, [%rd14+-32];
	sub.f64 	%fd36, %fd34, %fd35;
	fma.rn.f64 	%fd37, %fd36, %fd36, %fd33;
	ld.global.f64 	%fd38, [%rd29+-24];
	ld.global.f64 	%fd39, [%rd14+-24];
	sub.f64 	%fd40, %fd38, %fd39;
	fma.rn.f64 	%fd41, %fd40, %fd40, %fd37;
	ld.global.f64 	%fd42, [%rd29+-16];
	ld.global.f64 	%fd43, [%rd14+-16];
	sub.f64 	%fd44, %fd42, %fd43;
	fma.rn.f64 	%fd45, %fd44, %fd44, %fd41;
	ld.global.f64 	%fd46, [%rd29+-8];
	ld.global.f64 	%fd47, [%rd14+-8];
	sub.f64 	%fd48, %fd46, %fd47;
	fma.rn.f64 	%fd49, %fd48, %fd48, %fd45;
	ld.global.f64 	%fd50, [%rd29];
	ld.global.f64 	%fd51, [%rd14];
	sub.f64 	%fd52, %fd50, %fd51;
	fma.rn.f64 	%fd53, %fd52, %fd52, %fd49;
	ld.global.f64 	%fd54, [%rd29+8];
	ld.global.f64 	%fd55, [%rd14+8];
	sub.f64 	%fd56, %fd54, %fd55;
	fma.rn.f64 	%fd57, %fd56, %fd56, %fd53;
	ld.global.f64 	%fd58, [%rd29+16];
	ld.global.f64 	%fd59, [%rd14+16];
	sub.f64 	%fd60, %fd58, %fd59;
	fma.rn.f64 	%fd61, %fd60, %fd60, %fd57;
	ld.global.f64 	%fd62, [%rd29+24];
	ld.global.f64 	%fd63, [%rd14+24];
	sub.f64 	%fd64, %fd62, %fd63;
	fma.rn.f64 	%fd65, %fd64, %fd64, %fd61;
	ld.global.f64 	%fd66, [%rd29+32];
	ld.global.f64 	%fd67, [%rd14+32];
	sub.f64 	%fd68, %fd66, %fd67;
	fma.rn.f64 	%fd69, %fd68, %fd68, %fd65;
	ld.global.f64 	%fd70, [%rd29+40];
	ld.global.f64 	%fd71, [%rd14+40];
	sub.f64 	%fd72, %fd70, %fd71;
	fma.rn.f64 	%fd73, %fd72, %fd72, %fd69;
	ld.global.f64 	%fd74, [%rd29+48];
	ld.global.f64 	%fd75, [%rd14+48];
	sub.f64 	%fd76, %fd74, %fd75;
	fma.rn.f64 	%fd77, %fd76, %fd76, %fd73;
	ld.global.f64 	%fd78, [%rd29+56];
	ld.global.f64 	%fd79, [%rd14+56];
	sub.f64 	%fd80, %fd78, %fd79;
	fma.rn.f64 	%fd140, %fd80, %fd80, %fd77;
	add.s32 	%r32, %r32, 16;
	add.s64 	%rd29, %rd29, 128;
	add.s32 	%r31, %r31, 16;
	setp.ne.s32 	%p4, %r32, 0;
	@%p4 bra 	$L__BB0_4;
$L__BB0_5:
	setp.eq.s32 	%p5, %r3, 0;
	@%p5 bra 	$L__BB0_14;
	and.b32  	%r11, %r23, 7;
	setp.lt.u32 	%p6, %r3, 8;
	@%p6 bra 	$L__BB0_8;
	mul.wide.u32 	%rd15, %r34, 8;
	add.s64 	%rd16, %rd2, %rd15;
	ld.global.f64 	%fd82, [%rd16];
	add.s32 	%r29, %r34, %r2;
	mul.wide.s32 	%rd17, %r29, 8;
	add.s64 	%rd18, %rd1, %rd17;
	ld.global.f64 	%fd83, [%rd18];
	sub.f64 	%fd84, %fd82, %fd83;
	fma.rn.f64 	%fd85, %fd84, %fd84, %fd140;
	ld.global.f64 	%fd86, [%rd16+8];
	ld.global.f64 	%fd87, [%rd18+8];
	sub.f64 	%fd88, %fd86, %fd87;
	fma.rn.f64 	%fd89, %fd88, %fd88, %fd85;
	ld.global.f64 	%fd90, [%rd16+16];
	ld.global.f64 	%fd91, [%rd18+16];
	sub.f64 	%fd92, %fd90, %fd91;
	fma.rn.f64 	%fd93, %fd92, %fd92, %fd89;
	ld.global.f64 	%fd94, [%rd16+24];
	ld.global.f64 	%fd95, [%rd18+24];
	sub.f64 	%fd96, %fd94, %fd95;
	fma.rn.f64 	%fd97, %fd96, %fd96, %fd93;
	ld.global.f64 	%fd98, [%rd16+32];
	ld.global.f64 	%fd99, [%rd18+32];
	sub.f64 	%fd100, %fd98, %fd99;
	fma.rn.f64 	%fd101, %fd100, %fd100, %fd97;
	ld.global.f64 	%fd102, [%rd16+40];
	ld.global.f64 	%fd103, [%rd18+40];
	sub.f64 	%fd104, %fd102, %fd103;
	fma.rn.f64 	%fd105, %fd104, %fd104, %fd101;
	ld.global.f64 	%fd106, [%rd16+48];
	ld.global.f64 	%fd107, [%rd18+48];
	sub.f64 	%fd108, %fd106, %fd107;
	fma.rn.f64 	%fd109, %fd108, %fd108, %fd105;
	ld.global.f64 	%fd110, [%rd16+56];
	ld.global.f64 	%fd111, [%rd18+56];
	sub.f64 	%fd112, %fd110, %fd111;
	fma.rn.f64 	%fd140, %fd112, %fd112, %fd109;
	add.s32 	%r34, %r34, 8;
$L__BB0_8:
	setp.eq.s32 	%p7, %r11, 0;
	@%p7 bra 	$L__BB0_14;
	and.b32  	%r14, %r23, 3;
	setp.lt.u32 	%p8, %r11, 4;
	@%p8 bra 	$L__BB0_11;
	mul.wide.u32 	%rd19, %r34, 8;
	add.s64 	%rd20, %rd2, %rd19;
	ld.global.f64 	%fd114, [%rd20];
	add.s32 	%r30, %r34, %r2;
	mul.wide.s32 	%rd21, %r30, 8;
	add.s64 	%rd22, %rd1, %rd21;
	ld.global.f64 	%fd115, [%rd22];
	sub.f64 	%fd116, %fd114, %fd115;
	fma.rn.f64 	%fd117, %fd116, %fd116, %fd140;
	ld.global.f64 	%fd118, [%rd20+8];
	ld.global.f64 	%fd119, [%rd22+8];
	sub.f64 	%fd120, %fd118, %fd119;
	fma.rn.f64 	%fd121, %fd120, %fd120, %fd117;
	ld.global.f64 	%fd122, [%rd20+16];
	ld.global.f64 	%fd123, [%rd22+16];
	sub.f64 	%fd124, %fd122, %fd123;
	fma.rn.f64 	%fd125, %fd124, %fd124, %fd121;
	ld.global.f64 	%fd126, [%rd20+24];
	ld.global.f64 	%fd127, [%rd22+24];
	sub.f64 	%fd128, %fd126, %fd127;
	fma.rn.f64 	%fd140, %fd128, %fd128, %fd125;
	add.s32 	%r34, %r34, 4;
$L__BB0_11:
	setp.eq.s32 	%p9, %r14, 0;
	@%p9 bra 	$L__BB0_14;
	add.s32 	%r37, %r34, %r2;
	mul.wide.u32 	%rd23, %r34, 8;
	add.s64 	%rd30, %rd2, %rd23;
	neg.s32 	%r36, %r14;
$L__BB0_13:
	.pragma "nounroll";
	mul.wide.s32 	%rd24, %r37, 8;
	add.s64 	%rd25, %rd1, %rd24;
	ld.global.f64 	%fd129, [%rd30];
	ld.global.f64 	%fd130, [%rd25];
	sub.f64 	%fd131, %fd129, %fd130;
	fma.rn.f64 	%fd140, %fd131, %fd131, %fd140;
	add.s32 	%r37, %r37, 1;
	add.s64 	%rd30, %rd30, 8;
	add.s32 	%r36, %r36, 1;
	setp.ne.s32 	%p10, %r36, 0;
	@%p10 bra 	$L__BB0_13;
$L__BB0_14:
	cvta.to.global.u64 	%rd26, %rd10;
	mul.wide.s32 	%rd27, %r1, 8;
	add.s64 	%rd28, %rd26, %rd27;
	st.global.f64 	[%rd28], %fd140;
$L__BB0_15:
	ret;

}


// ===== COMPILED SASS (sm_100) =====

	.target	sm_100

	.elftype	@"ET_EXEC"


//--------------------- .note.nv.tkinfo           --------------------------
	.section	.note.nv.tkinfo,"",@"SHT_NOTE"
	.sectionflags	@"SHF_NOTE_NV_TKINFO"
	.tkinfo
        /*0018*/ 	.word	0x00000002
        /*0030*/ 	.string	""
        /*0030*/ 	.string	"ptxas"
        /*0030*/ 	.string	"Cuda compilation tools, release 13.0, V13.0.88"
        /*0030*/ 	.string	"Build cuda_13.0.r13.0/compiler.36424714_0"
        /*0030*/ 	.string	"-arch sm_100 -m 64 "



//--------------------- .note.nv.cuinfo           --------------------------
	.section	.note.nv.cuinfo,"",@"SHT_NOTE"
	.sectionflags	@"SHF_NOTE_NV_CUINFO"
        /*0018*/ 	.short	0x0002
        /*001a*/ 	.short	0x0064
        /*001c*/ 	.short	0x0082
	.zero		2


//--------------------- .nv.info                  --------------------------
	.section	.nv.info,"",@"SHT_CUDA_INFO"
	.align	4


	//----- nvinfo : EIATTR_REGCOUNT
	.align		4
        /*0000*/ 	.byte	0x04, 0x2f
        /*0002*/ 	.short	(.L_1 - .L_0)
	.align		4
.L_0:
        /*0004*/ 	.word	index@(_Z27calculateEuclideanDistancesPdS_S_ii)
        /*0008*/ 	.word	0x00000020


	//----- nvinfo : EIATTR_FRAME_SIZE
	.align		4
.L_1:
        /*000c*/ 	.byte	0x04, 0x11
        /*000e*/ 	.short	(.L_3 - .L_2)
	.align		4
.L_2:
        /*0010*/ 	.word	index@(_Z27calculateEuclideanDistancesPdS_S_ii)
        /*0014*/ 	.word	0x00000000


	//----- nvinfo : EIATTR_MIN_STACK_SIZE
	.align		4
.L_3:
        /*0018*/ 	.byte	0x04, 0x12
        /*001a*/ 	.short	(.L_5 - .L_4)
	.align		4
.L_4:
        /*001c*/ 	.word	index@(_Z27calculateEuclideanDistancesPdS_S_ii)
        /*0020*/ 	.word	0x00000000
.L_5:


//--------------------- .nv.compat                --------------------------
	.section	.nv.compat,"",@"SHT_CUDA_COMPAT_INFO"
	.align	4
        /*0000*/ 	.byte	0x02, 0x09, 0x00, 0x00, 0x02, 0x02, 0x01, 0x00, 0x02, 0x05, 0x05, 0x00, 0x03, 0x07, 0x01, 0x01
        /*0010*/ 	.byte	0x02, 0x03, 0x00, 0x00, 0x02, 0x06, 0x01, 0x00, 0x04, 0x0b, 0x08, 0x00, 0x01, 0x00, 0x00, 0x00
        /*0020*/ 	.byte	0x00, 0x00, 0x00, 0x00


//--------------------- .nv.info._Z27calculateEuclideanDistancesPdS_S_ii --------------------------
	.section	.nv.info._Z27calculateEuclideanDistancesPdS_S_ii,"",@"SHT_CUDA_INFO"
	.sectionflags	@""
	.align	4


	//----- nvinfo : EIATTR_CUDA_API_VERSION
	.align		4
        /*0000*/ 	.byte	0x04, 0x37
        /*0002*/ 	.short	(.L_7 - .L_6)
.L_6:
        /*0004*/ 	.word	0x00000082


	//----- nvinfo : EIATTR_KPARAM_INFO
	.align		4
.L_7:
        /*0008*/ 	.byte	0x04, 0x17
        /*000a*/ 	.short	(.L_9 - .L_8)
.L_8:
        /*000c*/ 	.word	0x00000000
        /*0010*/ 	.short	0x0004
        /*0012*/ 	.short	0x001c
        /*0014*/ 	.byte	0x00, 0xf0, 0x11, 0x00


	//----- nvinfo : EIATTR_KPARAM_INFO
	.align		4
.L_9:
        /*0018*/ 	.byte	0x04, 0x17
        /*001a*/ 	.short	(.L_11 - .L_10)
.L_10:
        /*001c*/ 	.word	0x00000000
        /*0020*/ 	.short	0x0003
        /*0022*/ 	.short	0x0018
        /*0024*/ 	.byte	0x00, 0xf0, 0x11, 0x00


	//----- nvinfo : EIATTR_KPARAM_INFO
	.align		4
.L_11:
        /*0028*/ 	.byte	0x04, 0x17
        /*002a*/ 	.short	(.L_13 - .L_12)
.L_12:
        /*002c*/ 	.word	0x00000000
        /*0030*/ 	.short	0x0002
        /*0032*/ 	.short	0x0010
        /*0034*/ 	.byte	0x00, 0xf5, 0x21, 0x00


	//----- nvinfo : EIATTR_KPARAM_INFO
	.align		4
.L_13:
        /*0038*/ 	.byte	0x04, 0x17
        /*003a*/ 	.short	(.L_15 - .L_14)
.L_14:
        /*003c*/ 	.word	0x00000000
        /*0040*/ 	.short	0x0001
        /*0042*/ 	.short	0x0008
        /*0044*/ 	.byte	0x00, 0xf5, 0x21, 0x00


	//----- nvinfo : EIATTR_KPARAM_INFO
	.align		4
.L_15:
        /*0048*/ 	.byte	0x04, 0x17
        /*004a*/ 	.short	(.L_17 - .L_16)
.L_16:
        /*004c*/ 	.word	0x00000000
        /*0050*/ 	.short	0x0000
        /*0052*/ 	.short	0x0000
        /*0054*/ 	.byte	0x00, 0xf5, 0x21, 0x00


	//----- nvinfo : EIATTR_SPARSE_MMA_MASK
	.align		4
.L_17:
        /*0058*/ 	.byte	0x03, 0x50
        /*005a*/ 	.short	0x0000


	//----- nvinfo : EIATTR_MAXREG_COUNT
	.align		4
        /*005c*/ 	.byte	0x03, 0x1b
        /*005e*/ 	.short	0x00ff


	//----- nvinfo : EIATTR_MERCURY_ISA_VERSION
	.align		4
        /*0060*/ 	.byte	0x03, 0x5f
        /*0062*/ 	.short	0x0101


	//----- nvinfo : EIATTR_VRC_CTA_INIT_COUNT
	.align		4
        /*0064*/ 	.byte	0x02, 0x4a
	.zero		1
	.zero		1


	//----- nvinfo : EIATTR_EXIT_INSTR_OFFSETS
	.align		4
        /*0068*/ 	.byte	0x04, 0x1c
        /*006a*/ 	.short	(.L_19 - .L_18)


	//   ....[0]....
.L_18:
        /*006c*/ 	.word	0x00000070


	//   ....[1]....
        /*0070*/ 	.word	0x00000c50


	//----- nvinfo : EIATTR_CBANK_PARAM_SIZE
	.align		4
.L_19:
        /*0074*/ 	.byte	0x03, 0x19
        /*0076*/ 	.short	0x0020


	//----- nvinfo : EIATTR_PARAM_CBANK
	.align		4
        /*0078*/ 	.byte	0x04, 0x0a
        /*007a*/ 	.short	(.L_21 - .L_20)
	.align		4
.L_20:
        /*007c*/ 	.word	index@(.nv.constant0._Z27calculateEuclideanDistancesPdS_S_ii)
        /*0080*/ 	.short	0x0380
        /*0082*/ 	.short	0x0020


	//----- nvinfo : EIATTR_SW_WAR
	.align		4
.L_21:
        /*0084*/ 	.byte	0x04, 0x36
        /*0086*/ 	.short	(.L_23 - .L_22)
.L_22:
        /*0088*/ 	.word	0x00000008
.L_23:


//--------------------- .nv.callgraph             --------------------------
	.section	.nv.callgraph,"",@"SHT_CUDA_CALLGRAPH"
	.align	4
	.sectionentsize	8
	.align		4
        /*0000*/ 	.word	0x00000000
	.align		4
        /*0004*/ 	.word	0xffffffff
	.align		4
        /*0008*/ 	.word	0x00000000
	.align		4
        /*000c*/ 	.word	0xfffffffe
	.align		4
        /*0010*/ 	.word	0x00000000
	.align		4
        /*0014*/ 	.word	0xfffffffd
	.align		4
        /*0018*/ 	.word	0x00000000
	.align		4
        /*001c*/ 	.word	0xfffffffc


//--------------------- .text._Z27calculateEuclideanDistancesPdS_S_ii --------------------------
	.section	.text._Z27calculateEuclideanDistancesPdS_S_ii,"ax",@progbits
	.align	128
        .global         _Z27calculateEuclideanDistancesPdS_S_ii
        .type           _Z27calculateEuclideanDistancesPdS_S_ii,@function
        .size           _Z27calculateEuclideanDistancesPdS_S_ii,(.L_x_7 - _Z27calculateEuclideanDistancesPdS_S_ii)
        .other          _Z27calculateEuclideanDistancesPdS_S_ii,@"STO_CUDA_ENTRY STV_DEFAULT"
_Z27calculateEuclideanDistancesPdS_S_ii:
.text._Z27calculateEuclideanDistancesPdS_S_ii:
[----:B------:R-:W-:Y:S01]  /*0000*/  LDC R1, c[0x0][0x37c] ;  /* 0x0000df00ff017b82 */ /* 0x000fe20000000800 */
[----:B------:R-:W0:Y:S07]  /*0010*/  S2R R3, SR_TID.X ;  /* 0x0000000000037919 */ /* 0x000e2e0000002100 */
[----:B------:R-:W0:Y:S01]  /*0020*/  S2UR UR4, SR_CTAID.X ;  /* 0x00000000000479c3 */ /* 0x000e220000002500 */
[----:B------:R-:W1:Y:S07]  /*0030*/  LDCU UR5, c[0x0][0x39c] ;  /* 0x00007380ff0577ac */ /* 0x000e6e0008000800 */
[----:B------:R-:W0:Y:S02]  /*0040*/  LDC R0, c[0x0][0x360] ;  /* 0x0000d800ff007b82 */ /* 0x000e240000000800 */
[----:B0-----:R-:W-:-:S05]  /*0050*/  IMAD R0, R0, UR4, R3 ;  /* 0x0000000400007c24 */ /* 0x001fca000f8e0203 */
[----:B-1----:R-:W-:-:S13]  /*0060*/  ISETP.GE.AND P0, PT, R0, UR5, PT ;  /* 0x0000000500007c0c */ /* 0x002fda000bf06270 */
[----:B------:R-:W-:Y:S05]  /*0070*/  @P0 EXIT ;  /* 0x000000000000094d */ /* 0x000fea0003800000 */
[----:B------:R-:W0:Y:S01]  /*0080*/  LDCU UR8, c[0x0][0x398] ;  /* 0x00007300ff0877ac */ /* 0x000e220008000800 */
[----:B------:R-:W-:Y:S01]  /*0090*/  CS2R R22, SRZ ;  /* 0x0000000000167805 */ /* 0x000fe2000001ff00 */
[----:B------:R-:W1:Y:S01]  /*00a0*/  LDCU.64 UR16, c[0x0][0x358] ;  /* 0x00006b00ff1077ac */ /* 0x000e620008000a00 */
[----:B0-----:R-:W-:-:S09]  /*00b0*/  UISETP.GE.AND UP0, UPT, UR8, 0x1, UPT ;  /* 0x000000010800788c */ /* 0x001fd2000bf06270 */
[----:B-1----:R-:W-:Y:S05]  /*00c0*/  BRA.U !UP0, `(.L_x_0) ;  /* 0x0000000908d47547 */ /* 0x002fea000b800000 */
[----:B------:R-:W-:Y:S01]  /*00d0*/  UISETP.GE.U32.AND UP1, UPT, UR8, 0x10, UPT ;  /* 0x000000100800788c */ /* 0x000fe2000bf26070 */
[----:B------:R-:W-:Y:S01]  /*00e0*/  HFMA2 R3, -RZ, RZ, 0, 0 ;  /* 0x00000000ff037431 */ /* 0x000fe200000001ff */
[----:B------:R-:W-:Y:S02]  /*00f0*/  ULOP3.LUT UR9, UR8, 0xf, URZ, 0xc0, !UPT ;  /* 0x0000000f08097892 */ /* 0x000fe4000f8ec0ff */
[----:B------:R-:W-:Y:S01]  /*0100*/  IMAD R2, R0, UR8, RZ ;  /* 0x0000000800027c24 */ /* 0x000fe2000f8e02ff */
[----:B------:R-:W-:Y:S01]  /*0110*/  CS2R R22, SRZ ;  /* 0x0000000000167805 */ /* 0x000fe2000001ff00 */
[----:B------:R-:W-:-:S03]  /*0120*/  UISETP.NE.AND UP0, UPT, UR9, URZ, UPT ;  /* 0x000000ff0900728c */ /* 0x000fc6000bf05270 */
[----:B------:R-:W-:Y:S08]  /*0130*/  BRA.U !UP1, `(.L_x_1) ;  /* 0x0000000509547547 */ /* 0x000ff0000b800000 */
[----:B------:R-:W0:Y:S01]  /*0140*/  LDCU.128 UR12, c[0x0][0x380] ;  /* 0x00007000ff0c77ac */ /* 0x000e220008000c00 */
[----:B------:R-:W-:Y:S01]  /*0150*/  IMAD.MOV.U32 R26, RZ, RZ, R2 ;  /* 0x000000ffff1a7224 */ /* 0x000fe200078e0002 */
[----:B------:R-:W-:Y:S01]  /*0160*/  CS2R R22, SRZ ;  /* 0x0000000000167805 */ /* 0x000fe2000001ff00 */
[----:B------:R-:W-:-:S04]  /*0170*/  ULOP3.LUT UR10, UR8, 0x7ffffff0, URZ, 0xc0, !UPT ;  /* 0x7ffffff0080a7892 */ /* 0x000fc8000f8ec0ff */
[----:B------:R-:W-:Y:S02]  /*0180*/  UIADD3 UR11, UPT, UPT, -UR10, URZ, URZ ;  /* 0x000000ff0a0b7290 */ /* 0x000fe4000fffe1ff */
[----:B------:R-:W-:Y:S01]  /*0190*/  MOV R3, UR10 ;  /* 0x0000000a00037c02 */ /* 0x000fe20008000f00 */
[----:B0-----:R-:W-:Y:S02]  /*01a0*/  UIADD3 UR6, UP1, UPT, UR12, 0x40, URZ ;  /* 0x000000400c067890 */ /* 0x001fe4000ff3e0ff */
[----:B------:R-:W-:Y:S02]  /*01b0*/  UIADD3 UR4, UP2, UPT, UR14, 0x40, URZ ;  /* 0x000000400e047890 */ /* 0x000fe4000ff5e0ff */
[----:B------:R-:W-:Y:S02]  /*01c0*/  UIADD3.X UR7, UPT, UPT, URZ, UR13, URZ, UP1, !UPT ;  /* 0x0000000dff077290 */ /* 0x000fe40008ffe4ff */
[----:B------:R-:W-:Y:S01]  /*01d0*/  IMAD.U32 R4, RZ, RZ, UR6 ;  /* 0x00000006ff047e24 */ /* 0x000fe2000f8e00ff */
[----:B------:R-:W-:-:S03]  /*01e0*/  UIADD3.X UR5, UPT, UPT, URZ, UR15, URZ, UP2, !UPT ;  /* 0x0000000fff057290 */ /* 0x000fc600097fe4ff */
[----:B------:R-:W-:-:S09]  /*01f0*/  MOV R5, UR7 ;  /* 0x0000000700057c02 */ /* 0x000fd20008000f00 */
.L_x_2:
[----:B------:R-:W-:Y:S01]  /*0200*/  MOV R29, UR5 ;  /* 0x00000005001d7c02 */ /* 0x000fe20008000f00 */
[----:B------:R-:W-:Y:S01]  /*0210*/  IMAD.U32 R28, RZ, RZ, UR4 ;  /* 0x00000004ff1c7e24 */ /* 0x000fe2000f8e00ff */
[----:B------:R-:W2:Y:S03]  /*0220*/  LDG.E.64 R6, desc[UR16][R4.64+-0x40] ;  /* 0xffffc01004067981 */ /* 0x000ea6000c1e1b00 */
[----:B------:R-:W-:Y:S01]  /*0230*/  IMAD.WIDE R28, R26, 0x8, R28 ;  /* 0x000000081a1c7825 */ /* 0x000fe200078e021c */
[----:B------:R-:W3:Y:S04]  /*0240*/  LDG.E.64 R12, desc[UR16][R4.64+-0x38] ;  /* 0xffffc810040c7981 */ /* 0x000ee8000c1e1b00 */
[----:B------:R-:W2:Y:S04]  /*0250*/  LDG.E.64 R16, desc[UR16][R28.64+-0x40] ;  /* 0xffffc0101c107981 */ /* 0x000ea8000c1e1b00 */
[----:B------:R-:W3:Y:S04]  /*0260*/  LDG.E.64 R14, desc[UR16][R28.64+-0x38] ;  /* 0xffffc8101c0e7981 */ /* 0x000ee8000c1e1b00 */
[----:B------:R-:W4:Y:S04]  /*0270*/  LDG.E.64 R10, desc[UR16][R4.64+-0x30] ;  /* 0xffffd010040a7981 */ /* 0x000f28000c1e1b00 */
[----:B------:R-:W4:Y:S04]  /*0280*/  LDG.E.64 R8, desc[UR16][R28.64+-0x30] ;  /* 0xffffd0101c087981 */ /* 0x000f28000c1e1b00 */
[----:B------:R-:W5:Y:S04]  /*0290*/  LDG.E.64 R18, desc[UR16][R4.64+-0x28] ;  /* 0xffffd81004127981 */ /* 0x000f68000c1e1b00 */
[----:B------:R-:W5:Y:S04]  /*02a0*/  LDG.E.64 R20, desc[UR16][R28.64+-0x28] ;  /* 0xffffd8101c147981 */ /* 0x000f68000c1e1b00 */
[----:B------:R-:W5:Y:S01]  /*02b0*/  LDG.E.64 R24, desc[UR16][R4.64+0x38] ;  /* 0x0000381004187981 */ /* 0x000f62000c1e1b00 */
[----:B--2---:R-:W-:-:S03]  /*02c0*/  DADD R6, R6, -R16 ;  /* 0x0000000006067229 */ /* 0x004fc60000000810 */
[----:B------:R-:W2:Y:S01]  /*02d0*/  LDG.E.64 R16, desc[UR16][R28.64+-0x20] ;  /* 0xffffe0101c107981 */ /* 0x000ea2000c1e1b00 */
[----:B---3--:R-:W-:-:S03]  /*02e0*/  DADD R12, R12, -R14 ;  /* 0x000000000c0c7229 */ /* 0x008fc6000000080e */
[----:B------:R-:W2:Y:S01]  /*02f0*/  LDG.E.64 R14, desc[UR16][R4.64+-0x20] ;  /* 0xffffe010040e7981 */ /* 0x000ea2000c1e1b00 */
[----:B------:R-:W-:-:S03]  /*0300*/  DFMA R22, R6, R6, R22 ;  /* 0x000000060616722b */ /* 0x000fc60000000016 */
[----:B------:R-:W3:Y:S01]  /*0310*/  LDG.E.64 R6, desc[UR16][R4.64+-0x10] ;  /* 0xfffff01004067981 */ /* 0x000ee2000c1e1b00 */
[----:B----4-:R-:W-:-:S03]  /*0320*/  DADD R8, R10, -R8 ;  /* 0x000000000a087229 */ /* 0x010fc60000000808 */
[----:B------:R-:W4:Y:S01]  /*0330*/  LDG.E.64 R10, desc[UR16][R4.64+-0x18] ;  /* 0xffffe810040a7981 */ /* 0x000f22000c1e1b00 */
[----:B------:R-:W-:-:S03]  /*0340*/  DFMA R22, R12, R12, R22 ;  /* 0x0000000c0c16722b */ /* 0x000fc60000000016 */
[----:B------:R-:W4:Y:S05]  /*0350*/  LDG.E.64 R12, desc[UR16][R28.64+-0x18] ;  /* 0xffffe8101c0c7981 */ /* 0x000f2a000c1e1b00 */
[----:B------:R-:W-:Y:S01]  /*0360*/  DFMA R22, R8, R8, R22 ;  /* 0x000000080816722b */ /* 0x000fe20000000016 */
[----:B------:R-:W3:Y:S01]  /*0370*/  LDG.E.64 R8, desc[UR16][R28.64+-0x10] ;  /* 0xfffff0101c087981 */ /* 0x000ee2000c1e1b00 */
[----:B-----5:R-:W-:-:S03]  /*0380*/  DADD R18, R18, -R20 ;  /* 0x0000000012127229 */ /* 0x020fc60000000814 */
[----:B------:R-:W5:Y:S05]  /*0390*/  LDG.E.64 R20, desc[UR16][R28.64+-0x8] ;  /* 0xfffff8101c147981 */ /* 0x000f6a000c1e1b00 */
[----:B------:R-:W-:Y:S02]  /*03a0*/  DFMA R22, R18, R18, R22 ;  /* 0x000000121216722b */ /* 0x000fe40000000016 */
[----:B------:R-:W5:Y:S01]  /*03b0*/  LDG.E.64 R18, desc[UR16][R4.64+-0x8] ;  /* 0xfffff81004127981 */ /* 0x000f62000c1e1b00 */
[----:B--2---:R-:W-:-:S03]  /*03c0*/  DADD R14, R14, -R16 ;  /* 0x000000000e0e7229 */ /* 0x004fc60000000810 */
[----:B------:R-:W2:Y:S05]  /*03d0*/  LDG.E.64 R16, desc[UR16][R4.64] ;  /* 0x0000001004107981 */ /* 0x000eaa000c1e1b00 */
[----:B------:R-:W-:Y:S02]  /*03e0*/  DFMA R22, R14, R14, R22 ;  /* 0x0000000e0e16722b */ /* 0x000fe40000000016 */
[----:B------:R-:W2:Y:S01]  /*03f0*/  LDG.E.64 R14, desc[UR16][R28.64] ;  /* 0x000000101c0e7981 */ /* 0x000ea2000c1e1b00 */
[----:B----4-:R-:W-:-:S03]  /*0400*/  DADD R10, R10, -R12 ;  /* 0x000000000a0a7229 */ /* 0x010fc6000000080c */
[----:B------:R-:W4:Y:S05]  /*0410*/  LDG.E.64 R12, desc[UR16][R28.64+0x10] ;  /* 0x000010101c0c7981 */ /* 0x000f2a000c1e1b00 */
[----:B------:R-:W-:Y:S02]  /*0420*/  DFMA R22, R10, R10, R22 ;  /* 0x0000000a0a16722b */ /* 0x000fe40000000016 */
[----:B---3--:R-:W-:Y:S01]  /*0430*/  DADD R10, R6, -R8 ;  /* 0x00000000060a7229 */ /* 0x008fe20000000808 */
[----:B------:R-:W3:Y:S04]  /*0440*/  LDG.E.64 R6, desc[UR16][R4.64+0x8] ;  /* 0x0000081004067981 */ /* 0x000ee8000c1e1b00 */
[----:B------:R-:W3:Y:S03]  /*0450*/  LDG.E.64 R8, desc[UR16][R28.64+0x8] ;  /* 0x000008101c087981 */ /* 0x000ee6000c1e1b00 */
[----:B------:R-:W-:-:S02]  /*0460*/  DFMA R22, R10, R10, R22 ;  /* 0x0000000a0a16722b */ /* 0x000fc40000000016 */
[----:B------:R-:W4:Y:S01]  /*0470*/  LDG.E.64 R10, desc[UR16][R4.64+0x10] ;  /* 0x00001010040a7981 */ /* 0x000f22000c1e1b00 */
[----:B-----5:R-:W-:-:S03]  /*0480*/  DADD R18, R18, -R20 ;  /* 0x0000000012127229 */ /* 0x020fc60000000814 */
[----:B------:R-:W5:Y:S05]  /*0490*/  LDG.E.64 R20, desc[UR16][R28.64+0x18] ;  /* 0x000018101c147981 */ /* 0x000f6a000c1e1b00 */
[----:B------:R-:W-:Y:S01]  /*04a0*/  DFMA R18, R18, R18, R22 ;  /* 0x000000121212722b */ /* 0x000fe20000000016 */
[----:B------:R-:W5:Y:S01]  /*04b0*/  LDG.E.64 R22, desc[UR16][R4.64+0x18] ;  /* 0x0000181004167981 */ /* 0x000f62000c1e1b00 */
[----:B--2---:R-:W-:-:S08]  /*04c0*/  DADD R14, R16, -R14 ;  /* 0x00000000100e7229 */ /* 0x004fd0000000080e */
[----:B------:R-:W-:Y:S01]  /*04d0*/  DFMA R14, R14, R14, R18 ;  /* 0x0000000e0e0e722b */ /* 0x000fe20000000012 */
[----:B------:R-:W2:Y:S01]  /*04e0*/  LDG.E.64 R18, desc[UR16][R28.64+0x30] ;  /* 0x000030101c127981 */ /* 0x000ea2000c1e1b00 */
[----:B---3--:R-:W-:-:S03]  /*04f0*/  DADD R16, R6, -R8 ;  /* 0x0000000006107229 */ /* 0x008fc60000000808 */
[----:B------:R-:W3:Y:S04]  /*0500*/  LDG.E.64 R6, desc[UR16][R4.64+0x20] ;  /* 0x0000201004067981 */ /* 0x000ee8000c1e1b00 */
[----:B------:R-:W3:Y:S01]  /*0510*/  LDG.E.64 R8, desc[UR16][R28.64+0x20] ;  /* 0x000020101c087981 */ /* 0x000ee2000c1e1b00 */
[----:B------:R-:W-:Y:S02]  /*0520*/  DFMA R14, R16, R16, R14 ;  /* 0x00000010100e722b */ /* 0x000fe4000000000e */
[----:B----4-:R-:W-:Y:S01]  /*0530*/  DADD R16, R10, -R12 ;  /* 0x000000000a107229 */ /* 0x010fe2000000080c */
[----:B------:R-:W4:Y:S04]  /*0540*/  LDG.E.64 R10, desc[UR16][R4.64+0x28] ;  /* 0x00002810040a7981 */ /* 0x000f28000c1e1b00 */
[----:B------:R-:W4:Y:S03]  /*0550*/  LDG.E.64 R12, desc[UR16][R28.64+0x28] ;  /* 0x000028101c0c7981 */ /* 0x000f26000c1e1b00 */
[----:B------:R-:W-:-:S02]  /*0560*/  DFMA R14, R16, R16, R14 ;  /* 0x00000010100e722b */ /* 0x000fc4000000000e */
[----:B------:R0:W2:Y:S01]  /*0570*/  LDG.E.64 R16, desc[UR16][R4.64+0x30] ;  /* 0x0000301004107981 */ /* 0x0000a2000c1e1b00 */
[----:B-----5:R-:W-:-:S03]  /*0580*/  DADD R20, R22, -R20 ;  /* 0x0000000016147229 */ /* 0x020fc60000000814 */
[----:B------:R-:W5:Y:S05]  /*0590*/  LDG.E.64 R22, desc[UR16][R28.64+0x38] ;  /* 0x000038101c167981 */ /* 0x000f6a000c1e1b00 */
[----:B------:R-:W-:Y:S01]  /*05a0*/  DFMA R14, R20, R20, R14 ;  /* 0x00000014140e722b */ /* 0x000fe2000000000e */
[----:B------:R-:W-:-:S04]  /*05b0*/  UIADD3 UR11, UPT, UPT, UR11, 0x10, URZ ;  /* 0x000000100b0b7890 */ /* 0x000fc8000fffe0ff */
[----:B------:R-:W-:Y:S01]  /*05c0*/  UISETP.NE.AND UP1, UPT, UR11, URZ, UPT ;  /* 0x000000ff0b00728c */ /* 0x000fe2000bf25270 */
[----:B0-----:R-:W-:Y:S02]  /*05d0*/  IADD3 R4, P0, PT, R4, 0x80, RZ ;  /* 0x0000008004047810 */ /* 0x001fe40007f1e0ff */
[----:B------:R-:W-:-:S03]  /*05e0*/  IADD3 R26, PT, PT, R26, 0x10, RZ ;  /* 0x000000101a1a7810 */ /* 0x000fc60007ffe0ff */
[----:B------:R-:W-:Y:S01]  /*05f0*/  IMAD.X R5, RZ, RZ, R5, P0 ;  /* 0x000000ffff057224 */ /* 0x000fe200000e0605 */
[----:B---3--:R-:W-:-:S08]  /*0600*/  DADD R6, R6, -R8 ;  /* 0x0000000006067229 */ /* 0x008fd00000000808 */
[----:B------:R-:W-:Y:S02]  /*0610*/  DFMA R14, R6, R6, R14 ;  /* 0x00000006060e722b */ /* 0x000fe4000000000e */
[----:B----4-:R-:W-:Y:S02]  /*0620*/  DADD R10, R10, -R12 ;  /* 0x000000000a0a7229 */ /* 0x010fe4000000080c */
[----:B--2---:R-:W-:-:S06]  /*0630*/  DADD R16, R16, -R18 ;  /* 0x0000000010107229 */ /* 0x004fcc0000000812 */
[----:B------:R-:W-:Y:S02]  /*0640*/  DFMA R14, R10, R10, R14 ;  /* 0x0000000a0a0e722b */ /* 0x000fe4000000000e */
[----:B-----5:R-:W-:-:S06]  /*0650*/  DADD R22, R24, -R22 ;  /* 0x0000000018167229 */ /* 0x020fcc0000000816 */
[----:B------:R-:W-:-:S08]  /*0660*/  DFMA R14, R16, R16, R14 ;  /* 0x00000010100e722b */ /* 0x000fd0000000000e */
[----:B------:R-:W-:Y:S01]  /*0670*/  DFMA R22, R22, R22, R14 ;  /* 0x000000161616722b */ /* 0x000fe2000000000e */
[----:B------:R-:W-:Y:S10]  /*0680*/  BRA.U UP1, `(.L_x_2) ;  /* 0xfffffff901dc7547 */ /* 0x000ff4000b83ffff */
.L_x_1:
[----:B------:R-:W-:Y:S05]  /*0690*/  BRA.U !UP0, `(.L_x_0) ;  /* 0x0000000508607547 */ /* 0x000fea000b800000 */
[----:B------:R-:W-:Y:S02]  /*06a0*/  UISETP.GE.U32.AND UP0, UPT, UR9, 0x8, UPT ;  /* 0x000000080900788c */ /* 0x000fe4000bf06070 */
[----:B------:R-:W-:-:S04]  /*06b0*/  ULOP3.LUT UR5, UR8, 0x7, URZ, 0xc0, !UPT ;  /* 0x0000000708057892 */ /* 0x000fc8000f8ec0ff */
[----:B------:R-:W-:-:S03]  /*06c0*/  UISETP.NE.AND UP1, UPT, UR5, URZ, UPT ;  /* 0x000000ff0500728c */ /* 0x000fc6000bf25270 */
[----:B------:R-:W-:Y:S08]  /*06d0*/  BRA.U !UP0, `(.L_x_3) ;  /* 0x0000000108987547 */ /* 0x000ff0000b800000 */
[----:B------:R-:W0:Y:S01]  /*06e0*/  LDC.64 R10, c[0x0][0x388] ;  /* 0x0000e200ff0a7b82 */ /* 0x000e220000000a00 */
[----:B------:R-:W-:-:S07]  /*06f0*/  IMAD.IADD R5, R2, 0x1, R3 ;  /* 0x0000000102057824 */ /* 0x000fce00078e0203 */
[----:B------:R-:W1:Y:S01]  /*0700*/  LDC.64 R6, c[0x0][0x380] ;  /* 0x0000e000ff067b82 */ /* 0x000e620000000a00 */
[----:B0-----:R-:W-:-:S05]  /*0710*/  IMAD.WIDE R10, R5, 0x8, R10 ;  /* 0x00000008050a7825 */ /* 0x001fca00078e020a */
[----:B------:R-:W2:Y:S01]  /*0720*/  LDG.E.64 R8, desc[UR16][R10.64] ;  /* 0x000000100a087981 */ /* 0x000ea2000c1e1b00 */
[----:B-1----:R-:W-:-:S03]  /*0730*/  IMAD.WIDE.U32 R6, R3, 0x8, R6 ;  /* 0x0000000803067825 */ /* 0x002fc600078e0006 */
[----:B------:R-:W3:Y:S04]  /*0740*/  LDG.E.64 R12, desc[UR16][R10.64+0x8] ;  /* 0x000008100a0c7981 */ /* 0x000ee8000c1e1b00 */
[----:B------:R-:W2:Y:S04]  /*0750*/  LDG.E.64 R4, desc[UR16][R6.64] ;  /* 0x0000001006047981 */ /* 0x000ea8000c1e1b00 */
[----:B------:R-:W3:Y:S04]  /*0760*/  LDG.E.64 R14, desc[UR16][R6.64+0x8] ;  /* 0x00000810060e7981 */ /* 0x000ee8000c1e1b00 */
[----:B------:R-:W4:Y:S04]  /*0770*/  LDG.E.64 R16, desc[UR16][R10.64+0x10] ;  /* 0x000010100a107981 */ /* 0x000f28000c1e1b00 */
[----:B------:R-:W4:Y:S04]  /*0780*/  LDG.E.64 R18, desc[UR16][R6.64+0x10] ;  /* 0x0000101006127981 */ /* 0x000f28000c1e1b00 */
[----:B------:R-:W5:Y:S04]  /*0790*/  LDG.E.64 R26, desc[UR16][R10.64+0x38] ;  /* 0x000038100a1a7981 */ /* 0x000f68000c1e1b00 */
[----:B------:R-:W5:Y:S01]  /*07a0*/  LDG.E.64 R28, desc[UR16][R6.64+0x38] ;  /* 0x00003810061c7981 */ /* 0x000f62000c1e1b00 */
[----:B--2---:R-:W-:-:S03]  /*07b0*/  DADD R20, R4, -R8 ;  /* 0x0000000004147229 */ /* 0x004fc60000000808 */
[----:B------:R-:W2:Y:S04]  /*07c0*/  LDG.E.64 R8, desc[UR16][R10.64+0x18] ;  /* 0x000018100a087981 */ /* 0x000ea8000c1e1b00 */
[----:B------:R-:W2:Y:S01]  /*07d0*/  LDG.E.64 R4, desc[UR16][R6.64+0x18] ;  /* 0x0000181006047981 */ /* 0x000ea2000c1e1b00 */
[----:B---3--:R-:W-:Y:S02]  /*07e0*/  DADD R24, R14, -R12 ;  /* 0x000000000e187229 */ /* 0x008fe4000000080c */
[----:B------:R-:W-:Y:S01]  /*07f0*/  DFMA R22, R20, R20, R22 ;  /* 0x000000141416722b */ /* 0x000fe20000000016 */
[----:B------:R-:W3:Y:S04]  /*0800*/  LDG.E.64 R12, desc[UR16][R10.64+0x20] ;  /* 0x000020100a0c7981 */ /* 0x000ee8000c1e1b00 */
[----:B------:R-:W3:Y:S01]  /*0810*/  LDG.E.64 R14, desc[UR16][R6.64+0x20] ;  /* 0x00002010060e7981 */ /* 0x000ee2000c1e1b00 */
[----:B----4-:R-:W-:-:S02]  /*0820*/  DADD R16, R18, -R16 ;  /* 0x0000000012107229 */ /* 0x010fc40000000810 */
[----:B------:R-:W-:Y:S01]  /*0830*/  DFMA R24, R24, R24, R22 ;  /* 0x000000181818722b */ /* 0x000fe20000000016 */
[----:B------:R-:W4:Y:S04]  /*0840*/  LDG.E.64 R20, desc[UR16][R10.64+0x28] ;  /* 0x000028100a147981 */ /* 0x000f28000c1e1b00 */
[----:B------:R-:W4:Y:S03]  /*0850*/  LDG.E.64 R22, desc[UR16][R6.64+0x28] ;  /* 0x0000281006167981 */ /* 0x000f26000c1e1b00 */
[----:B------:R-:W-:Y:S01]  /*0860*/  DFMA R24, R16, R16, R24 ;  /* 0x000000101018722b */ /* 0x000fe20000000018 */
[----:B------:R-:W4:Y:S04]  /*0870*/  LDG.E.64 R18, desc[UR16][R6.64+0x30] ;  /* 0x0000301006127981 */ /* 0x000f28000c1e1b00 */
[----:B------:R-:W4:Y:S01]  /*0880*/  LDG.E.64 R16, desc[UR16][R10.64+0x30] ;  /* 0x000030100a107981 */ /* 0x000f22000c1e1b00 */
[----:B-----5:R-:W-:Y:S01]  /*0890*/  DADD R26, R28, -R26 ;  /* 0x000000001c1a7229 */ /* 0x020fe2000000081a */
[----:B------:R-:W-:Y:S01]  /*08a0*/  IADD3 R3, PT, PT, R3, 0x8, RZ ;  /* 0x0000000803037810 */ /* 0x000fe20007ffe0ff */
[----:B--2---:R-:W-:-:S08]  /*08b0*/  DADD R4, R4, -R8 ;  /* 0x0000000004047229 */ /* 0x004fd00000000808 */
[----:B------:R-:W-:Y:S02]  /*08c0*/  DFMA R24, R4, R4, R24 ;  /* 0x000000040418722b */ /* 0x000fe40000000018 */
[----:B---3--:R-:W-:Y:S02]  /*08d0*/  DADD R12, R14, -R12 ;  /* 0x000000000e0c7229 */ /* 0x008fe4000000080c */
[----:B----4-:R-:W-:-:S06]  /*08e0*/  DADD R20, R22, -R20 ;  /* 0x0000000016147229 */ /* 0x010fcc0000000814 */
[----:B------:R-:W-:Y:S02]  /*08f0*/  DFMA R24, R12, R12, R24 ;  /* 0x0000000c0c18722b */ /* 0x000fe40000000018 */
[----:B------:R-:W-:-:S06]  /*0900*/  DADD R16, R18, -R16 ;  /* 0x0000000012107229 */ /* 0x000fcc0000000810 */
[----:B------:R-:W-:-:S08]  /*0910*/  DFMA R24, R20, R20, R24 ;  /* 0x000000141418722b */ /* 0x000fd00000000018 */
[----:B------:R-:W-:-:S08]  /*0920*/  DFMA R24, R16, R16, R24 ;  /* 0x000000101018722b */ /* 0x000fd00000000018 */
[----:B------:R-:W-:-:S11]  /*0930*/  DFMA R22, R26, R26, R24 ;  /* 0x0000001a1a16722b */ /* 0x000fd60000000018 */
.L_x_3:
[----:B------:R-:W-:Y:S05]  /*0940*/  BRA.U !UP1, `(.L_x_0) ;  /* 0x0000000109b47547 */ /* 0x000fea000b800000 */
[----:B------:R-:W-:Y:S02]  /*0950*/  UISETP.GE.U32.AND UP0, UPT, UR5, 0x4, UPT ;  /* 0x000000040500788c */ /* 0x000fe4000bf06070 */
[----:B------:R-:W-:-:S04]  /*0960*/  ULOP3.LUT UR4, UR8, 0x3, URZ, 0xc0, !UPT ;  /* 0x0000000308047892 */ /* 0x000fc8000f8ec0ff */
[----:B------:R-:W-:-:S03]  /*0970*/  UISETP.NE.AND UP1, UPT, UR4, URZ, UPT ;  /* 0x000000ff0400728c */ /* 0x000fc6000bf25270 */
[----:B------:R-:W-:Y:S08]  /*0980*/  BRA.U !UP0, `(.L_x_4) ;  /* 0x0000000108587547 */ /* 0x000ff0000b800000 */
[----:B------:R-:W0:Y:S01]  /*0990*/  LDC.64 R6, c[0x0][0x388] ;  /* 0x0000e200ff067b82 */ /* 0x000e220000000a00 */
[----:B------:R-:W-:-:S07]  /*09a0*/  IADD3 R21, PT, PT, R2, R3, RZ ;  /* 0x0000000302157210 */ /* 0x000fce0007ffe0ff */
        /* <DEDUP_REMOVED lines=11> */
[----:B------:R-:W-:Y:S01]  /*0a60*/  VIADD R3, R3, 0x4 ;  /* 0x0000000403037836 */ /* 0x000fe20000000000 */
[----:B--2---:R-:W-:-:S02]  /*0a70*/  DADD R18, R18, -R24 ;  /* 0x0000000012127229 */ /* 0x004fc40000000818 */
[----:B---3--:R-:W-:-:S06]  /*0a80*/  DADD R8, R10, -R8 ;  /* 0x000000000a087229 */ /* 0x008fcc0000000808 */
[----:B------:R-:W-:Y:S02]  /*0a90*/  DFMA R18, R18, R18, R22 ;  /* 0x000000121212722b */ /* 0x000fe40000000016 */
[----:B----4-:R-:W-:-:S06]  /*0aa0*/  DADD R4, R6, -R4 ;  /* 0x0000000006047229 */ /* 0x010fcc0000000804 */
[----:B------:R-:W-:Y:S02]  /*0ab0*/  DFMA R18, R8, R8, R18 ;  /* 0x000000080812722b */ /* 0x000fe40000000012 */
[----:B-----5:R-:W-:-:S06]  /*0ac0*/  DADD R12, R14, -R12 ;  /* 0x000000000e0c7229 */ /* 0x020fcc000000080c */
[----:B------:R-:W-:-:S08]  /*0ad0*/  DFMA R18, R4, R4, R18 ;  /* 0x000000040412722b */ /* 0x000fd00000000012 */
[----:B------:R-:W-:-:S11]  /*0ae0*/  DFMA R22, R12, R12, R18 ;  /* 0x0000000c0c16722b */ /* 0x000fd60000000012 */
.L_x_4:
[----:B------:R-:W-:Y:S05]  /*0af0*/  BRA.U !UP1, `(.L_x_0) ;  /* 0x0000000109487547 */ /* 0x000fea000b800000 */
[----:B------:R-:W0:Y:S01]  /*0b00*/  LDC.64 R6, c[0x0][0x380] ;  /* 0x0000e000ff067b82 */ /* 0x000e220000000a00 */
[----:B------:R-:W-:Y:S01]  /*0b10*/  IADD3 R11, PT, PT, R2, R3, RZ ;  /* 0x00000003020b7210 */ /* 0x000fe20007ffe0ff */
[----:B------:R-:W-:-:S06]  /*0b20*/  UIADD3 UR4, UPT, UPT, -UR4, URZ, URZ ;  /* 0x000000ff04047290 */ /* 0x000fcc000fffe1ff */
[----:B------:R-:W1:Y:S01]  /*0b30*/  LDC.64 R4, c[0x0][0x388] ;  /* 0x0000e200ff047b82 */ /* 0x000e620000000a00 */
[----:B0-----:R-:W-:-:S04]  /*0b40*/  IMAD.WIDE.U32 R6, R3, 0x8, R6 ;  /* 0x0000000803067825 */ /* 0x001fc800078e0006 */
[----:B------:R-:W-:Y:S01]  /*0b50*/  IMAD.MOV.U32 R9, RZ, RZ, R7 ;  /* 0x000000ffff097224 */ /* 0x000fe200078e0007 */
[----:B------:R-:W-:-:S07]  /*0b60*/  MOV R8, R6 ;  /* 0x0000000600087202 */ /* 0x000fce0000000f00 */
.L_x_5:
[----:B-1----:R-:W-:Y:S01]  /*0b70*/  IMAD.WIDE R2, R11, 0x8, R4 ;  /* 0x000000080b027825 */ /* 0x002fe200078e0204 */
[----:B------:R0:W2:Y:S05]  /*0b80*/  LDG.E.64 R6, desc[UR16][R8.64] ;  /* 0x0000001008067981 */ /* 0x0000aa000c1e1b00 */
[----:B------:R-:W2:Y:S01]  /*0b90*/  LDG.E.64 R2, desc[UR16][R2.64] ;  /* 0x0000001002027981 */ /* 0x000ea2000c1e1b00 */
[----:B------:R-:W-:-:S04]  /*0ba0*/  UIADD3 UR4, UPT, UPT, UR4, 0x1, URZ ;  /* 0x0000000104047890 */ /* 0x000fc8000fffe0ff */
[----:B------:R-:W-:Y:S01]  /*0bb0*/  UISETP.NE.AND UP0, UPT, UR4, URZ, UPT ;  /* 0x000000ff0400728c */ /* 0x000fe2000bf05270 */
[----:B0-----:R-:W-:Y:S02]  /*0bc0*/  IADD3 R8, P0, PT, R8, 0x8, RZ ;  /* 0x0000000808087810 */ /* 0x001fe40007f1e0ff */
[----:B------:R-:W-:Y:S02]  /*0bd0*/  IADD3 R11, PT, PT, R11, 0x1, RZ ;  /* 0x000000010b0b7810 */ /* 0x000fe40007ffe0ff */
[----:B------:R-:W-:Y:S01]  /*0be0*/  IADD3.X R9, PT, PT, RZ, R9, RZ, P0, !PT ;  /* 0x00000009ff097210 */ /* 0x000fe200007fe4ff */
[----:B--2---:R-:W-:-:S08]  /*0bf0*/  DADD R6, R6, -R2 ;  /* 0x0000000006067229 */ /* 0x004fd00000000802 */
[----:B------:R-:W-:Y:S01]  /*0c00*/  DFMA R22, R6, R6, R22 ;  /* 0x000000060616722b */ /* 0x000fe20000000016 */
[----:B------:R-:W-:Y:S10]  /*0c10*/  BRA.U UP0, `(.L_x_5) ;  /* 0xfffffffd00d47547 */ /* 0x000ff4000b83ffff */
.L_x_0:
[----:B------:R-:W0:Y:S02]  /*0c20*/  LDC.64 R2, c[0x0][0x390] ;  /* 0x0000e400ff027b82 */ /* 0x000e240000000a00 */
[----:B0-----:R-:W-:-:S05]  /*0c30*/  IMAD.WIDE R2, R0, 0x8, R2 ;  /* 0x0000000800027825 */ /* 0x001fca00078e0202 */
[----:B------:R-:W-:Y:S01]  /*0c40*/  STG.E.64 desc[UR16][R2.64], R22 ;  /* 0x0000001602007986 */ /* 0x000fe2000c101b10 */
[----:B------:R-:W-:Y:S05]  /*0c50*/  EXIT ;  /* 0x000000000000794d */ /* 0x000fea0003800000 */
.L_x_6:
[----:B------:R-:W-:-:S00]  /*0c60*/  BRA `(.L_x_6) ;  /* 0xfffffffc00fc7947 */ /* 0x000fc0000383ffff */
[----:B------:R-:W-:-:S00]  /*0c70*/  NOP ;  /* 0x0000000000007918 */ /* 0x000fc00000000000 */
        /* <DEDUP_REMOVED lines=8> */
.L_x_7:


//--------------------- .nv.shared.reserved.0     --------------------------
	.section	.nv.shared.reserved.0,"aw",@nobits
	.weak		__nv_reservedSMEM_offset_0_alias
	.size		__nv_reservedSMEM_offset_0_alias, 0, 64
	.other		__nv_reservedSMEM_offset_0_alias,@"STO_CUDA_RESERVED_SHARED STV_DEFAULT"
__nv_reservedSMEM_offset_0_alias:
	.zero		0
	.zero		64


//--------------------- .nv.constant0._Z27calculateEuclideanDistancesPdS_S_ii --------------------------
	.section	.nv.constant0._Z27calculateEuclideanDistancesPdS_S_ii,"a",@progbits
	.sectionflags	@""
	.align	4
.nv.constant0._Z27calculateEuclideanDistancesPdS_S_ii:
	.zero		928


//--------------------- SYMBOLS --------------------------

	.type		.nv.reservedSmem.offset0,@object
	.size		.nv.reservedSmem.offset0,0x4
